//
// Generated by NVIDIA NVVM Compiler
//
// Compiler Build ID: CL-36424714
// Cuda compilation tools, release 13.0, V13.0.88
// Based on NVVM 20.0.0
//

.version 9.0
.target sm_100
.address_size 64

	// .globl	_Z12MatMulKernel6MatrixS_S_

.visible .entry _Z12MatMulKernel6MatrixS_S_(
	.param .align 8 .b8 _Z12MatMulKernel6MatrixS_S__param_0[16],
	.param .align 8 .b8 _Z12MatMulKernel6MatrixS_S__param_1[16],
	.param .align 8 .b8 _Z12MatMulKernel6MatrixS_S__param_2[16]
)
{
	.reg .pred 	%p<10>;
	.reg .b32 	%r<20>;
	.reg .b32 	%f<56>;
	.reg .b64 	%rd<73>;

	ld.param.s32 	%rd3, [_Z12MatMulKernel6MatrixS_S__param_0];
	setp.eq.s64 	%p1, %rd3, 0;
	ld.param.u64 	%rd25, [_Z12MatMulKernel6MatrixS_S__param_2+8];
	ld.param.u64 	%rd24, [_Z12MatMulKernel6MatrixS_S__param_1+8];
	ld.param.u64 	%rd26, [_Z12MatMulKernel6MatrixS_S__param_0+8];
	ld.param.v2.u32 	{%r1, %r2}, [_Z12MatMulKernel6MatrixS_S__param_1];
	ld.param.v2.u32 	{%r3, %r4}, [_Z12MatMulKernel6MatrixS_S__param_2];
	cvta.to.global.u64 	%rd1, %rd26;
	cvta.to.global.u64 	%rd2, %rd24;
	@%p1 bra 	$L__BB0_12;
	mov.u32 	%r5, %tid.y;
	mov.u32 	%r6, %ntid.y;
	mov.u32 	%r7, %ctaid.y;
	mad.lo.s32 	%r8, %r7, %r6, %r5;
	mov.u32 	%r9, %tid.x;
	mov.u32 	%r10, %ntid.x;
	mov.u32 	%r11, %ctaid.x;
	mad.lo.s32 	%r12, %r11, %r10, %r9;
	cvt.u32.u64 	%r13, %rd3;
	cvta.to.global.u64 	%rd28, %rd25;
	mul.lo.s32 	%r14, %r13, %r8;
	cvt.s64.s32 	%rd4, %r14;
	cvt.s64.s32 	%rd5, %r1;
	cvt.s64.s32 	%rd6, %r12;
	mad.lo.s32 	%r15, %r3, %r8, %r12;
	mul.wide.s32 	%rd29, %r15, 4;
	add.s64 	%rd7, %rd28, %rd29;
	setp.lt.u32 	%p2, %r13, 8;
	mov.b64 	%rd71, 0;
	mov.f32 	%f53, 0f00000000;
	@%p2 bra 	$L__BB0_4;
	and.b64  	%rd71, %rd3, -8;
	shl.b64 	%rd30, %rd6, 2;
	add.s64 	%rd68, %rd2, %rd30;
	shl.b64 	%rd10, %rd5, 5;
	shl.b64 	%rd31, %rd4, 2;
	add.s64 	%rd32, %rd31, %rd1;
	add.s64 	%rd67, %rd32, 16;
	shl.b64 	%rd12, %rd5, 2;
	mov.f32 	%f53, 0f00000000;
	mov.u64 	%rd69, %rd71;
$L__BB0_3:
	.pragma "nounroll";
	ld.global.f32 	%f10, [%rd67+-16];
	ld.global.f32 	%f11, [%rd68];
	fma.rn.f32 	%f12, %f10, %f11, %f53;
	st.global.f32 	[%rd7], %f12;
	ld.global.f32 	%f13, [%rd67+-12];
	add.s64 	%rd33, %rd68, %rd12;
	ld.global.f32 	%f14, [%rd33];
	fma.rn.f32 	%f15, %f13, %f14, %f12;
	st.global.f32 	[%rd7], %f15;
	ld.global.f32 	%f16, [%rd67+-8];
	add.s64 	%rd34, %rd33, %rd12;
	ld.global.f32 	%f17, [%rd34];
	fma.rn.f32 	%f18, %f16, %f17, %f15;
	st.global.f32 	[%rd7], %f18;
	ld.global.f32 	%f19, [%rd67+-4];
	add.s64 	%rd35, %rd34, %rd12;
	ld.global.f32 	%f20, [%rd35];
	fma.rn.f32 	%f21, %f19, %f20, %f18;
	st.global.f32 	[%rd7], %f21;
	ld.global.f32 	%f22, [%rd67];
	add.s64 	%rd36, %rd35, %rd12;
	ld.global.f32 	%f23, [%rd36];
	fma.rn.f32 	%f24, %f22, %f23, %f21;
	st.global.f32 	[%rd7], %f24;
	ld.global.f32 	%f25, [%rd67+4];
	add.s64 	%rd37, %rd36, %rd12;
	ld.global.f32 	%f26, [%rd37];
	fma.rn.f32 	%f27, %f25, %f26, %f24;
	st.global.f32 	[%rd7], %f27;
	ld.global.f32 	%f28, [%rd67+8];
	add.s64 	%rd38, %rd37, %rd12;
	ld.global.f32 	%f29, [%rd38];
	fma.rn.f32 	%f30, %f28, %f29, %f27;
	st.global.f32 	[%rd7], %f30;
	ld.global.f32 	%f31, [%rd67+12];
	add.s64 	%rd39, %rd38, %rd12;
	ld.global.f32 	%f32, [%rd39];
	fma.rn.f32 	%f53, %f31, %f32, %f30;
	st.global.f32 	[%rd7], %f53;
	add.s64 	%rd69, %rd69, -8;
	add.s64 	%rd68, %rd68, %rd10;
	add.s64 	%rd67, %rd67, 32;
	setp.ne.s64 	%p3, %rd69, 0;
	@%p3 bra 	$L__BB0_3;
$L__BB0_4:
	cvt.u32.u64 	%r16, %rd3;
	and.b32  	%r17, %r16, 7;
	setp.eq.s32 	%p4, %r17, 0;
	@%p4 bra 	$L__BB0_12;
	and.b64  	%rd40, %rd3, 7;
	add.s64 	%rd41, %rd40, -1;
	setp.lt.u64 	%p5, %rd41, 3;
	@%p5 bra 	$L__BB0_7;
	add.s64 	%rd42, %rd71, %rd4;
	shl.b64 	%rd43, %rd42, 2;
	add.s64 	%rd44, %rd1, %rd43;
	ld.global.f32 	%f33, [%rd44];
	mad.lo.s64 	%rd45, %rd71, %rd5, %rd6;
	shl.b64 	%rd46, %rd45, 2;
	add.s64 	%rd47, %rd2, %rd46;
	ld.global.f32 	%f34, [%rd47];
	fma.rn.f32 	%f35, %f33, %f34, %f53;
	st.global.f32 	[%rd7], %f35;
	ld.global.f32 	%f36, [%rd44+4];
	shl.b64 	%rd48, %rd5, 2;
	add.s64 	%rd49, %rd47, %rd48;
	ld.global.f32 	%f37, [%rd49];
	fma.rn.f32 	%f38, %f36, %f37, %f35;
	st.global.f32 	[%rd7], %f38;
	ld.global.f32 	%f39, [%rd44+8];
	add.s64 	%rd50, %rd49, %rd48;
	ld.global.f32 	%f40, [%rd50];
	fma.rn.f32 	%f41, %f39, %f40, %f38;
	st.global.f32 	[%rd7], %f41;
	ld.global.f32 	%f42, [%rd44+12];
	add.s64 	%rd51, %rd50, %rd48;
	ld.global.f32 	%f43, [%rd51];
	fma.rn.f32 	%f53, %f42, %f43, %f41;
	st.global.f32 	[%rd7], %f53;
	add.s64 	%rd71, %rd71, 4;
$L__BB0_7:
	and.b32  	%r18, %r16, 3;
	setp.eq.s32 	%p6, %r18, 0;
	@%p6 bra 	$L__BB0_12;
	setp.eq.s32 	%p7, %r18, 1;
	@%p7 bra 	$L__BB0_10;
	add.s64 	%rd52, %rd71, %rd4;
	shl.b64 	%rd53, %rd52, 2;
	add.s64 	%rd54, %rd1, %rd53;
	ld.global.f32 	%f44, [%rd54];
	mad.lo.s64 	%rd55, %rd71, %rd5, %rd6;
	shl.b64 	%rd56, %rd55, 2;
	add.s64 	%rd57, %rd2, %rd56;
	ld.global.f32 	%f45, [%rd57];
	fma.rn.f32 	%f46, %f44, %f45, %f53;
	st.global.f32 	[%rd7], %f46;
	ld.global.f32 	%f47, [%rd54+4];
	shl.b64 	%rd58, %rd5, 2;
	add.s64 	%rd59, %rd57, %rd58;
	ld.global.f32 	%f48, [%rd59];
	fma.rn.f32 	%f53, %f47, %f48, %f46;
	st.global.f32 	[%rd7], %f53;
	add.s64 	%rd71, %rd71, 2;
$L__BB0_10:
	and.b64  	%rd60, %rd3, 1;
	setp.eq.b64 	%p8, %rd60, 1;
	not.pred 	%p9, %p8;
	@%p9 bra 	$L__BB0_12;
	add.s64 	%rd61, %rd71, %rd4;
	shl.b64 	%rd62, %rd61, 2;
	add.s64 	%rd63, %rd1, %rd62;
	ld.global.f32 	%f49, [%rd63];
	mad.lo.s64 	%rd64, %rd71, %rd5, %rd6;
	shl.b64 	%rd65, %rd64, 2;
	add.s64 	%rd66, %rd2, %rd65;
	ld.global.f32 	%f50, [%rd66];
	fma.rn.f32 	%f51, %f49, %f50, %f53;
	st.global.f32 	[%rd7], %f51;
$L__BB0_12:
	ret;

}


// ===== COMPILED SASS (sm_100) =====

	.target	sm_100

	.elftype	@"ET_EXEC"


//--------------------- .note.nv.tkinfo           --------------------------
	.section	.note.nv.tkinfo,"",@"SHT_NOTE"
	.sectionflags	@"SHF_NOTE_NV_TKINFO"
	.tkinfo
        /*0018*/ 	.word	0x00000002
        /*0030*/ 	.string	""
        /*0030*/ 	.string	"ptxas"
        /*0030*/ 	.string	"Cuda compilation tools, release 13.0, V13.0.88"
        /*0030*/ 	.string	"Build cuda_13.0.r13.0/compiler.36424714_0"
        /*0030*/ 	.string	"-arch sm_100 -m 64 "



//--------------------- .note.nv.cuinfo           --------------------------
	.section	.note.nv.cuinfo,"",@"SHT_NOTE"
	.sectionflags	@"SHF_NOTE_NV_CUINFO"
        /*0018*/ 	.short	0x0002
        /*001a*/ 	.short	0x0064
        /*001c*/ 	.short	0x0082
	.zero		2


//--------------------- .nv.info                  --------------------------
	.section	.nv.info,"",@"SHT_CUDA_INFO"
	.align	4


	//----- nvinfo : EIATTR_REGCOUNT
	.align		4
        /*0000*/ 	.byte	0x04, 0x2f
        /*0002*/ 	.short	(.L_1 - .L_0)
	.align		4
.L_0:
        /*0004*/ 	.word	index@(_Z12MatMulKernel6MatrixS_S_)
        /*0008*/ 	.word	0x00000020


	//----- nvinfo : EIATTR_FRAME_SIZE
	.align		4
.L_1:
        /*000c*/ 	.byte	0x04, 0x11
        /*000e*/ 	.short	(.L_3 - .L_2)
	.align		4
.L_2:
        /*0010*/ 	.word	index@(_Z12MatMulKernel6MatrixS_S_)
        /*0014*/ 	.word	0x00000000


	//----- nvinfo : EIATTR_MIN_STACK_SIZE
	.align		4
.L_3:
        /*0018*/ 	.byte	0x04, 0x12
        /*001a*/ 	.short	(.L_5 - .L_4)
	.align		4
.L_4:
        /*001c*/ 	.word	index@(_Z12MatMulKernel6MatrixS_S_)
        /*0020*/ 	.word	0x00000000
.L_5:


//--------------------- .nv.compat                --------------------------
	.section	.nv.compat,"",@"SHT_CUDA_COMPAT_INFO"
	.align	4
        /*0000*/ 	.byte	0x02, 0x09, 0x00, 0x00, 0x02, 0x02, 0x01, 0x00, 0x02, 0x05, 0x05, 0x00, 0x03, 0x07, 0x01, 0x01
        /*0010*/ 	.byte	0x02, 0x03, 0x00, 0x00, 0x02, 0x06, 0x01, 0x00, 0x04, 0x0b, 0x08, 0x00, 0x09, 0x00, 0x00, 0x00
        /*0020*/ 	.byte	0x00, 0x00, 0x00, 0x00


//--------------------- .nv.info._Z12MatMulKernel6MatrixS_S_ --------------------------
	.section	.nv.info._Z12MatMulKernel6MatrixS_S_,"",@"SHT_CUDA_INFO"
	.sectionflags	@""
	.align	4


	//----- nvinfo : EIATTR_CUDA_API_VERSION
	.align		4
        /*0000*/ 	.byte	0x04, 0x37
        /*0002*/ 	.short	(.L_7 - .L_6)
.L_6:
        /*0004*/ 	.word	0x00000082


	//----- nvinfo : EIATTR_KPARAM_INFO
	.align		4
.L_7:
        /*0008*/ 	.byte	0x04, 0x17
        /*000a*/ 	.short	(.L_9 - .L_8)
.L_8:
        /*000c*/ 	.word	0x00000000
        /*0010*/ 	.short	0x0002
        /*0012*/ 	.short	0x0020
        /*0014*/ 	.byte	0x00, 0xf0, 0x41, 0x00


	//----- nvinfo : EIATTR_KPARAM_INFO
	.align		4
.L_9:
        /*0018*/ 	.byte	0x04, 0x17
        /*001a*/ 	.short	(.L_11 - .L_10)
.L_10:
        /*001c*/ 	.word	0x00000000
        /*0020*/ 	.short	0x0001
        /*0022*/ 	.short	0x0010
        /*0024*/ 	.byte	0x00, 0xf0, 0x41, 0x00


	//----- nvinfo : EIATTR_KPARAM_INFO
	.align		4
.L_11:
        /*0028*/ 	.byte	0x04, 0x17
        /*002a*/ 	.short	(.L_13 - .L_12)
.L_12:
        /*002c*/ 	.word	0x00000000
        /*0030*/ 	.short	0x0000
        /*0032*/ 	.short	0x0000
        /*0034*/ 	.byte	0x00, 0xf0, 0x41, 0x00


	//----- nvinfo : EIATTR_SPARSE_MMA_MASK
	.align		4
.L_13:
        /*0038*/ 	.byte	0x03, 0x50
        /*003a*/ 	.short	0x0000


	//----- nvinfo : EIATTR_MAXREG_COUNT
	.align		4
        /*003c*/ 	.byte	0x03, 0x1b
        /*003e*/ 	.short	0x00ff


	//----- nvinfo : EIATTR_MERCURY_ISA_VERSION
	.align		4
        /*0040*/ 	.byte	0x03, 0x5f
        /*0042*/ 	.short	0x0101


	//----- nvinfo : EIATTR_VRC_CTA_INIT_COUNT
	.align		4
        /*0044*/ 	.byte	0x02, 0x4a
	.zero		1
	.zero		1


	//----- nvinfo : EIATTR_EXIT_INSTR_OFFSETS
	.align		4
        /*0048*/ 	.byte	0x04, 0x1c
        /*004a*/ 	.short	(.L_15 - .L_14)


	//   ....[0]....
.L_14:
        /*004c*/ 	.word	0x00000050


	//   ....[1]....
        /*0050*/ 	.word	0x00000630


	//   ....[2]....
        /*0054*/ 	.word	0x00000910


	//   ....[3]....
        /*0058*/ 	.word	0x00000b10


	//   ....[4]....
        /*005c*/ 	.word	0x00000c40


	//----- nvinfo : EIATTR_CBANK_PARAM_SIZE
	.align		4
.L_15:
        /*0060*/ 	.byte	0x03, 0x19
        /*0062*/ 	.short	0x0030


	//----- nvinfo : EIATTR_PARAM_CBANK
	.align		4
        /*0064*/ 	.byte	0x04, 0x0a
        /*0066*/ 	.short	(.L_17 - .L_16)
	.align		4
.L_16:
        /*0068*/ 	.word	index@(.nv.constant0._Z12MatMulKernel6MatrixS_S_)
        /*006c*/ 	.short	0x0380
        /*006e*/ 	.short	0x0030


	//----- nvinfo : EIATTR_SW_WAR
	.align		4
.L_17:
        /*0070*/ 	.byte	0x04, 0x36
        /*0072*/ 	.short	(.L_19 - .L_18)
.L_18:
        /*0074*/ 	.word	0x00000008
.L_19:


//--------------------- .nv.callgraph             --------------------------
	.section	.nv.callgraph,"",@"SHT_CUDA_CALLGRAPH"
	.align	4
	.sectionentsize	8
	.align		4
        /*0000*/ 	.word	0x00000000
	.align		4
        /*0004*/ 	.word	0xffffffff
	.align		4
        /*0008*/ 	.word	0x00000000
	.align		4
        /*000c*/ 	.word	0xfffffffe
	.align		4
        /*0010*/ 	.word	0x00000000
	.align		4
        /*0014*/ 	.word	0xfffffffd
	.align		4
        /*0018*/ 	.word	0x00000000
	.align		4
        /*001c*/ 	.word	0xfffffffc


//--------------------- .text._Z12MatMulKernel6MatrixS_S_ --------------------------
	.section	.text._Z12MatMulKernel6MatrixS_S_,"ax",@progbits
	.align	128
        .global         _Z12MatMulKernel6MatrixS_S_
        .type           _Z12MatMulKernel6MatrixS_S_,@function
        .size           _Z12MatMulKernel6MatrixS_S_,(.L_x_5 - _Z12MatMulKernel6MatrixS_S_)
        .other          _Z12MatMulKernel6MatrixS_S_,@"STO_CUDA_ENTRY STV_DEFAULT"
_Z12MatMulKernel6MatrixS_S_:
.text._Z12MatMulKernel6MatrixS_S_:
[----:B------:R-:W-:Y:S08]  /*0000*/  LDC R1, c[0x0][0x37c] ;  /* 0x0000df00ff017b82 */ /* 0x000ff00000000800 */
[----:B------:R-:W0:Y:S02]  /*0010*/  LDC R0, c[0x0][0x380] ;  /* 0x0000e000ff007b82 */ /* 0x000e240000000800 */
[----:B0-----:R-:W-:-:S02]  /*0020*/  ISETP.NE.U32.AND P0, PT, R0, RZ, PT ;  /* 0x000000ff0000720c */ /* 0x001fc40003f05070 */
[----:B------:R-:W-:-:S04]  /*0030*/  SHF.R.S32.HI R9, RZ, 0x1f, R0 ;  /* 0x0000001fff097819 */ /* 0x000fc80000011400 */
[----:B------:R-:W-:-:S13]  /*0040*/  ISETP.NE.AND.EX P0, PT, R9, RZ, PT, P0 ;  /* 0x000000ff0900720c */ /* 0x000fda0003f05300 */
[----:B------:R-:W-:Y:S05]  /*0050*/  @!P0 EXIT ;  /* 0x000000000000894d */ /* 0x000fea0003800000 */
[----:B------:R-:W0:Y:S01]  /*0060*/  S2R R3, SR_TID.Y ;  /* 0x0000000000037919 */ /* 0x000e220000002200 */
[----:B------:R-:W0:Y:S01]  /*0070*/  LDCU UR4, c[0x0][0x364] ;  /* 0x00006c80ff0477ac */ /* 0x000e220008000800 */
[----:B------:R-:W1:Y:S01]  /*0080*/  LDC.64 R14, c[0x0][0x3a8] ;  /* 0x0000ea00ff0e7b82 */ /* 0x000e620000000a00 */
[C---:B------:R-:W-:Y:S01]  /*0090*/  ISETP.GE.U32.AND P0, PT, R0.reuse, 0x8, PT ;  /* 0x000000080000780c */ /* 0x040fe20003f06070 */
[----:B------:R-:W0:Y:S01]  /*00a0*/  S2R R4, SR_CTAID.Y ;  /* 0x0000000000047919 */ /* 0x000e220000002600 */
[----:B------:R-:W2:Y:S01]  /*00b0*/  LDCU UR5, c[0x0][0x360] ;  /* 0x00006c00ff0577ac */ /* 0x000ea20008000800 */
[----:B------:R-:W-:Y:S01]  /*00c0*/  LOP3.LUT P1, RZ, R0, 0x7, RZ, 0xc0, !PT ;  /* 0x0000000700ff7812 */ /* 0x000fe2000782c0ff */
[----:B------:R-:W-:Y:S01]  /*00d0*/  IMAD.MOV.U32 R21, RZ, RZ, RZ ;  /* 0x000000ffff157224 */ /* 0x000fe200078e00ff */
[----:B------:R-:W2:Y:S01]  /*00e0*/  S2R R12, SR_TID.X ;  /* 0x00000000000c7919 */ /* 0x000ea20000002100 */
[----:B------:R-:W3:Y:S01]  /*00f0*/  LDCU UR6, c[0x0][0x3a0] ;  /* 0x00007400ff0677ac */ /* 0x000ee20008000800 */
[----:B------:R-:W4:Y:S01]  /*0100*/  LDC R2, c[0x0][0x390] ;  /* 0x0000e400ff027b82 */ /* 0x000f220000000800 */
[----:B------:R-:W2:Y:S01]  /*0110*/  S2R R13, SR_CTAID.X ;  /* 0x00000000000d7919 */ /* 0x000ea20000002500 */
[----:B----4-:R-:W-:Y:S01]  /*0120*/  SHF.R.S32.HI R7, RZ, 0x1f, R2 ;  /* 0x0000001fff077819 */ /* 0x010fe20000011402 */
[----:B0-----:R-:W-:-:S02]  /*0130*/  IMAD R3, R4, UR4, R3 ;  /* 0x0000000404037c24 */ /* 0x001fc4000f8e0203 */
[----:B--2---:R-:W-:Y:S01]  /*0140*/  IMAD R12, R13, UR5, R12 ;  /* 0x000000050d0c7c24 */ /* 0x004fe2000f8e020c */
[----:B------:R-:W0:Y:S03]  /*0150*/  LDCU.64 UR4, c[0x0][0x358] ;  /* 0x00006b00ff0477ac */ /* 0x000e260008000a00 */
[C-C-:B---3--:R-:W-:Y:S01]  /*0160*/  IMAD R5, R3.reuse, UR6, R12.reuse ;  /* 0x0000000603057c24 */ /* 0x148fe2000f8e020c */
[----:B------:R-:W-:Y:S01]  /*0170*/  SHF.R.S32.HI R13, RZ, 0x1f, R12 ;  /* 0x0000001fff0d7819 */ /* 0x000fe2000001140c */
[----:B------:R-:W-:Y:S02]  /*0180*/  IMAD R3, R3, R0, RZ ;  /* 0x0000000003037224 */ /* 0x000fe400078e02ff */
[----:B-1----:R-:W-:Y:S01]  /*0190*/  IMAD.WIDE R14, R5, 0x4, R14 ;  /* 0x00000004050e7825 */ /* 0x002fe200078e020e */
[----:B------:R-:W-:Y:S02]  /*01a0*/  CS2R R4, SRZ ;  /* 0x0000000000047805 */ /* 0x000fe4000001ff00 */
[----:B------:R-:W-:Y:S01]  /*01b0*/  SHF.R.S32.HI R8, RZ, 0x1f, R3 ;  /* 0x0000001fff087819 */ /* 0x000fe20000011403 */
[----:B------:R-:W-:Y:S06]  /*01c0*/  @!P0 BRA `(.L_x_0) ;  /* 0x0000000400188947 */ /* 0x000fec0003800000 */
[----:B------:R-:W1:Y:S01]  /*01d0*/  LDCU.64 UR6, c[0x0][0x398] ;  /* 0x00007300ff0677ac */ /* 0x000e620008000a00 */
[----:B------:R-:W-:Y:S01]  /*01e0*/  LOP3.LUT R4, R0, 0xfffffff8, RZ, 0xc0, !PT ;  /* 0xfffffff800047812 */ /* 0x000fe200078ec0ff */
[----:B------:R-:W-:Y:S01]  /*01f0*/  IMAD.MOV.U32 R5, RZ, RZ, R9 ;  /* 0x000000ffff057224 */ /* 0x000fe200078e0009 */
[C-C-:B------:R-:W-:Y:S01]  /*0200*/  SHF.L.U64.HI R24, R2.reuse, 0x5, R7.reuse ;  /* 0x0000000502187819 */ /* 0x140fe20000010207 */
[----:B------:R-:W2:Y:S01]  /*0210*/  LDCU.64 UR8, c[0x0][0x388] ;  /* 0x00007100ff0877ac */ /* 0x000ea20008000a00 */
[C---:B------:R-:W-:Y:S01]  /*0220*/  SHF.L.U64.HI R25, R2.reuse, 0x2, R7 ;  /* 0x0000000202197819 */ /* 0x040fe20000010207 */
[----:B------:R-:W-:Y:S02]  /*0230*/  IMAD.SHL.U32 R27, R2, 0x4, RZ ;  /* 0x00000004021b7824 */ /* 0x000fe400078e00ff */
[----:B------:R-:W-:Y:S02]  /*0240*/  IMAD.MOV.U32 R21, RZ, RZ, RZ ;  /* 0x000000ffff157224 */ /* 0x000fe400078e00ff */
[----:B------:R-:W-:Y:S01]  /*0250*/  IMAD.MOV.U32 R6, RZ, RZ, R4 ;  /* 0x000000ffff067224 */ /* 0x000fe200078e0004 */
[----:B-1----:R-:W-:-:S02]  /*0260*/  LEA R10, P0, R12, UR6, 0x2 ;  /* 0x000000060c0a7c11 */ /* 0x002fc4000f8010ff */
[C---:B--2---:R-:W-:Y:S02]  /*0270*/  LEA R16, P2, R3.reuse, UR8, 0x2 ;  /* 0x0000000803107c11 */ /* 0x044fe4000f8410ff */
[----:B------:R-:W-:Y:S02]  /*0280*/  LEA.HI.X R11, R12, UR7, R13, 0x2, P0 ;  /* 0x000000070c0b7c11 */ /* 0x000fe400080f140d */
[----:B------:R-:W-:Y:S02]  /*0290*/  LEA.HI.X R17, R3, UR9, R8, 0x2, P2 ;  /* 0x0000000903117c11 */ /* 0x000fe400090f1408 */
[----:B------:R-:W-:-:S05]  /*02a0*/  IADD3 R16, P0, PT, R16, 0x10, RZ ;  /* 0x0000001010107810 */ /* 0x000fca0007f1e0ff */
[----:B------:R-:W-:-:S08]  /*02b0*/  IMAD.X R17, RZ, RZ, R17, P0 ;  /* 0x000000ffff117224 */ /* 0x000fd000000e0611 */
.L_x_1:
[----:B0-----:R-:W2:Y:S04]  /*02c0*/  LDG.E R19, desc[UR4][R10.64] ;  /* 0x000000040a137981 */ /* 0x001ea8000c1e1900 */
[----:B------:R-:W2:Y:S01]  /*02d0*/  LDG.E R20, desc[UR4][R16.64+-0x10] ;  /* 0xfffff00410147981 */ /* 0x000ea2000c1e1900 */
[----:B------:R-:W-:Y:S01]  /*02e0*/  IADD3 R18, P0, PT, R10, R27, RZ ;  /* 0x0000001b0a127210 */ /* 0x000fe20007f1e0ff */
[----:B-12---:R-:W-:-:S04]  /*02f0*/  FFMA R29, R20, R19, R21 ;  /* 0x00000013141d7223 */ /* 0x006fc80000000015 */
[----:B------:R-:W-:Y:S01]  /*0300*/  IMAD.X R19, R11, 0x1, R25, P0 ;  /* 0x000000010b137824 */ /* 0x000fe200000e0619 */
[----:B------:R0:W-:Y:S04]  /*0310*/  STG.E desc[UR4][R14.64], R29 ;  /* 0x0000001d0e007986 */ /* 0x0001e8000c101904 */
[----:B------:R-:W2:Y:S04]  /*0320*/  LDG.E R21, desc[UR4][R18.64] ;  /* 0x0000000412157981 */ /* 0x000ea8000c1e1900 */
[----:B------:R-:W2:Y:S01]  /*0330*/  LDG.E R22, desc[UR4][R16.64+-0xc] ;  /* 0xfffff40410167981 */ /* 0x000ea2000c1e1900 */
[----:B------:R-:W-:Y:S01]  /*0340*/  IADD3 R20, P0, PT, R18, R27, RZ ;  /* 0x0000001b12147210 */ /* 0x000fe20007f1e0ff */
[----:B--2---:R-:W-:-:S04]  /*0350*/  FFMA R26, R22, R21, R29 ;  /* 0x00000015161a7223 */ /* 0x004fc8000000001d */
        /* <DEDUP_REMOVED lines=8> */
[----:B0-----:R-:W3:Y:S04]  /*03e0*/  LDG.E R29, desc[UR4][R22.64] ;  /* 0x00000004161d7981 */ /* 0x001ee8000c1e1900 */
[----:B------:R-:W3:Y:S01]  /*03f0*/  LDG.E R19, desc[UR4][R16.64+-0x4] ;  /* 0xfffffc0410137981 */ /* 0x000ee2000c1e1900 */
[----:B------:R-:W-:Y:S01]  /*0400*/  IADD3 R18, P0, PT, R22, R27, RZ ;  /* 0x0000001b16127210 */ /* 0x000fe20007f1e0ff */
[----:B---3--:R-:W-:-:S04]  /*0410*/  FFMA R29, R19, R29, R28 ;  /* 0x0000001d131d7223 */ /* 0x008fc8000000001c */
[----:B------:R-:W-:Y:S01]  /*0420*/  IMAD.X R19, R23, 0x1, R25, P0 ;  /* 0x0000000117137824 */ /* 0x000fe200000e0619 */
[----:B------:R0:W-:Y:S04]  /*0430*/  STG.E desc[UR4][R14.64], R29 ;  /* 0x0000001d0e007986 */ /* 0x0001e8000c101904 */
[----:B------:R-:W3:Y:S04]  /*0440*/  LDG.E R21, desc[UR4][R18.64] ;  /* 0x0000000412157981 */ /* 0x000ee8000c1e1900 */
[----:B-1----:R-:W3:Y:S01]  /*0450*/  LDG.E R26, desc[UR4][R16.64] ;  /* 0x00000004101a7981 */ /* 0x002ee2000c1e1900 */
[----:B------:R-:W-:Y:S01]  /*0460*/  IADD3 R20, P0, PT, R18, R27, RZ ;  /* 0x0000001b12147210 */ /* 0x000fe20007f1e0ff */
[----:B---3--:R-:W-:-:S04]  /*0470*/  FFMA R26, R26, R21, R29 ;  /* 0x000000151a1a7223 */ /* 0x008fc8000000001d */
[----:B------:R-:W-:Y:S01]  /*0480*/  IMAD.X R21, R19, 0x1, R25, P0 ;  /* 0x0000000113157824 */ /* 0x000fe200000e0619 */
[----:B------:R1:W-:Y:S04]  /*0490*/  STG.E desc[UR4][R14.64], R26 ;  /* 0x0000001a0e007986 */ /* 0x0003e8000c101904 */
[----:B--2---:R-:W2:Y:S04]  /*04a0*/  LDG.E R28, desc[UR4][R20.64] ;  /* 0x00000004141c7981 */ /* 0x004ea8000c1e1900 */
[----:B------:R-:W2:Y:S01]  /*04b0*/  LDG.E R23, desc[UR4][R16.64+0x4] ;  /* 0x0000040410177981 */ /* 0x000ea2000c1e1900 */
[----:B------:R-:W-:Y:S01]  /*04c0*/  IADD3 R22, P0, PT, R20, R27, RZ ;  /* 0x0000001b14167210 */ /* 0x000fe20007f1e0ff */
[----:B--2---:R-:W-:-:S04]  /*04d0*/  FFMA R28, R23, R28, R26 ;  /* 0x0000001c171c7223 */ /* 0x004fc8000000001a */
[----:B------:R-:W-:Y:S01]  /*04e0*/  IMAD.X R23, R21, 0x1, R25, P0 ;  /* 0x0000000115177824 */ /* 0x000fe200000e0619 */
[----:B------:R1:W-:Y:S04]  /*04f0*/  STG.E desc[UR4][R14.64], R28 ;  /* 0x0000001c0e007986 */ /* 0x0003e8000c101904 */
[----:B0-----:R-:W2:Y:S04]  /*0500*/  LDG.E R29, desc[UR4][R22.64] ;  /* 0x00000004161d7981 */ /* 0x001ea8000c1e1900 */
[----:B------:R-:W2:Y:S01]  /*0510*/  LDG.E R19, desc[UR4][R16.64+0x8] ;  /* 0x0000080410137981 */ /* 0x000ea2000c1e1900 */
[----:B------:R-:W-:Y:S01]  /*0520*/  IADD3 R18, P0, PT, R22, R27, RZ ;  /* 0x0000001b16127210 */ /* 0x000fe20007f1e0ff */
[----:B--2---:R-:W-:-:S04]  /*0530*/  FFMA R29, R19, R29, R28 ;  /* 0x0000001d131d7223 */ /* 0x004fc8000000001c */
[----:B------:R-:W-:Y:S01]  /*0540*/  IMAD.X R19, R23, 0x1, R25, P0 ;  /* 0x0000000117137824 */ /* 0x000fe200000e0619 */
[----:B------:R1:W-:Y:S04]  /*0550*/  STG.E desc[UR4][R14.64], R29 ;  /* 0x0000001d0e007986 */ /* 0x0003e8000c101904 */
[----:B------:R-:W2:Y:S04]  /*0560*/  LDG.E R18, desc[UR4][R18.64] ;  /* 0x0000000412127981 */ /* 0x000ea8000c1e1900 */
[----:B------:R0:W2:Y:S01]  /*0570*/  LDG.E R20, desc[UR4][R16.64+0xc] ;  /* 0x00000c0410147981 */ /* 0x0000a2000c1e1900 */
[----:B------:R-:W-:-:S02]  /*0580*/  IADD3 R6, P0, PT, R6, -0x8, RZ ;  /* 0xfffffff806067810 */ /* 0x000fc40007f1e0ff */
[----:B------:R-:W-:Y:S02]  /*0590*/  LEA R10, P2, R2, R10, 0x5 ;  /* 0x0000000a020a7211 */ /* 0x000fe400078428ff */
[----:B------:R-:W-:Y:S02]  /*05a0*/  IADD3.X R9, PT, PT, R9, -0x1, RZ, P0, !PT ;  /* 0xffffffff09097810 */ /* 0x000fe400007fe4ff */
[----:B------:R-:W-:Y:S01]  /*05b0*/  ISETP.NE.U32.AND P0, PT, R6, RZ, PT ;  /* 0x000000ff0600720c */ /* 0x000fe20003f05070 */
[----:B------:R-:W-:Y:S01]  /*05c0*/  IMAD.X R11, R11, 0x1, R24, P2 ;  /* 0x000000010b0b7824 */ /* 0x000fe200010e0618 */
[----:B0-----:R-:W-:Y:S02]  /*05d0*/  IADD3 R16, P3, PT, R16, 0x20, RZ ;  /* 0x0000002010107810 */ /* 0x001fe40007f7e0ff */
[----:B------:R-:W-:-:S03]  /*05e0*/  ISETP.NE.AND.EX P0, PT, R9, RZ, PT, P0 ;  /* 0x000000ff0900720c */ /* 0x000fc60003f05300 */
[----:B------:R-:W-:Y:S02]  /*05f0*/  IMAD.X R17, RZ, RZ, R17, P3 ;  /* 0x000000ffff117224 */ /* 0x000fe400018e0611 */
[----:B--2---:R-:W-:-:S05]  /*0600*/  FFMA R21, R20, R18, R29 ;  /* 0x0000001214157223 */ /* 0x004fca000000001d */
[----:B------:R1:W-:Y:S03]  /*0610*/  STG.E desc[UR4][R14.64], R21 ;  /* 0x000000150e007986 */ /* 0x0003e6000c101904 */
[----:B------:R-:W-:Y:S05]  /*0620*/  @P0 BRA `(.L_x_1) ;  /* 0xfffffffc00240947 */ /* 0x000fea000383ffff */
.L_x_0:
[----:B0-----:R-:W-:Y:S05]  /*0630*/  @!P1 EXIT ;  /* 0x000000000000994d */ /* 0x001fea0003800000 */
[----:B------:R-:W-:-:S04]  /*0640*/  LOP3.LUT R6, R0, 0x7, RZ, 0xc0, !PT ;  /* 0x0000000700067812 */ /* 0x000fc800078ec0ff */
[----:B------:R-:W-:-:S04]  /*0650*/  IADD3 R6, P1, PT, R6, -0x1, RZ ;  /* 0xffffffff06067810 */ /* 0x000fc80007f3e0ff */
[----:B------:R-:W-:Y:S01]  /*0660*/  ISETP.GE.U32.AND P0, PT, R6, 0x3, PT ;  /* 0x000000030600780c */ /* 0x000fe20003f06070 */
[----:B------:R-:W-:Y:S01]  /*0670*/  IMAD.X R6, RZ, RZ, -0x1, P1 ;  /* 0xffffffffff067424 */ /* 0x000fe200008e06ff */
[----:B------:R-:W-:-:S04]  /*0680*/  LOP3.LUT P1, R24, R0, 0x3, RZ, 0xc0, !PT ;  /* 0x0000000300187812 */ /* 0x000fc8000782c0ff */
[----:B------:R-:W-:-:S13]  /*0690*/  ISETP.GE.U32.AND.EX P0, PT, R6, RZ, PT, P0 ;  /* 0x000000ff0600720c */ /* 0x000fda0003f06100 */
[----:B------:R-:W-:Y:S05]  /*06a0*/  @!P0 BRA `(.L_x_2) ;  /* 0x0000000000988947 */ /* 0x000fea0003800000 */
[----:B------:R-:W0:Y:S01]  /*06b0*/  LDCU.64 UR6, c[0x0][0x388] ;  /* 0x00007100ff0677ac */ /* 0x000e220008000a00 */
[----:B------:R-:W-:Y:S01]  /*06c0*/  IMAD R9, R5, R2, RZ ;  /* 0x0000000205097224 */ /* 0x000fe200078e02ff */
[----:B------:R-:W-:Y:S01]  /*06d0*/  IADD3 R6, P0, PT, R3, R4, RZ ;  /* 0x0000000403067210 */ /* 0x000fe20007f1e0ff */
[----:B------:R-:W-:Y:S01]  /*06e0*/  IMAD.WIDE.U32 R18, R4, R2, R12 ;  /* 0x0000000204127225 */ /* 0x000fe200078e000c */
[----:B------:R-:W2:Y:S03]  /*06f0*/  LDCU.64 UR8, c[0x0][0x398] ;  /* 0x00007300ff0877ac */ /* 0x000ea60008000a00 */
[----:B------:R-:W-:Y:S02]  /*0700*/  IMAD R9, R7, R4, R9 ;  /* 0x0000000407097224 */ /* 0x000fe400078e0209 */
[----:B------:R-:W-:Y:S02]  /*0710*/  IMAD.X R11, R8, 0x1, R5, P0 ;  /* 0x00000001080b7824 */ /* 0x000fe400000e0605 */
[----:B------:R-:W-:Y:S01]  /*0720*/  IMAD.IADD R9, R19, 0x1, R9 ;  /* 0x0000000113097824 */ /* 0x000fe200078e0209 */
[----:B0-----:R-:W-:-:S02]  /*0730*/  LEA R10, P0, R6, UR6, 0x2 ;  /* 0x00000006060a7c11 */ /* 0x001fc4000f8010ff */
[----:B--2---:R-:W-:Y:S02]  /*0740*/  LEA R16, P2, R18, UR8, 0x2 ;  /* 0x0000000812107c11 */ /* 0x004fe4000f8410ff */
[----:B------:R-:W-:Y:S02]  /*0750*/  LEA.HI.X R11, R6, UR7, R11, 0x2, P0 ;  /* 0x00000007060b7c11 */ /* 0x000fe400080f140b */
[----:B------:R-:W-:-:S03]  /*0760*/  LEA.HI.X R17, R18, UR9, R9, 0x2, P2 ;  /* 0x0000000912117c11 */ /* 0x000fc600090f1409 */
[----:B------:R-:W1:Y:S04]  /*0770*/  LDG.E R6, desc[UR4][R10.64] ;  /* 0x000000040a067981 */ /* 0x000e68000c1e1900 */
[----:B------:R-:W1:Y:S01]  /*0780*/  LDG.E R20, desc[UR4][R16.64] ;  /* 0x0000000410147981 */ /* 0x000e62000c1e1900 */
[C---:B------:R-:W-:Y:S01]  /*0790*/  IMAD.SHL.U32 R25, R2.reuse, 0x4, RZ ;  /* 0x0000000402197824 */ /* 0x040fe200078e00ff */
[----:B------:R-:W-:-:S04]  /*07a0*/  SHF.L.U64.HI R9, R2, 0x2, R7 ;  /* 0x0000000202097819 */ /* 0x000fc80000010207 */
[----:B------:R-:W-:-:S05]  /*07b0*/  IADD3 R18, P0, PT, R16, R25, RZ ;  /* 0x0000001910127210 */ /* 0x000fca0007f1e0ff */
[----:B------:R-:W-:Y:S02]  /*07c0*/  IMAD.X R19, R17, 0x1, R9, P0 ;  /* 0x0000000111137824 */ /* 0x000fe400000e0609 */
[----:B-1----:R-:W-:-:S05]  /*07d0*/  FFMA R21, R6, R20, R21 ;  /* 0x0000001406157223 */ /* 0x002fca0000000015 */
[----:B------:R0:W-:Y:S04]  /*07e0*/  STG.E desc[UR4][R14.64], R21 ;  /* 0x000000150e007986 */ /* 0x0001e8000c101904 */
[----:B------:R-:W2:Y:S04]  /*07f0*/  LDG.E R20, desc[UR4][R18.64] ;  /* 0x0000000412147981 */ /* 0x000ea8000c1e1900 */
[----:B------:R-:W2:Y:S01]  /*0800*/  LDG.E R6, desc[UR4][R10.64+0x4] ;  /* 0x000004040a067981 */ /* 0x000ea2000c1e1900 */
[----:B------:R-:W-:-:S05]  /*0810*/  IADD3 R22, P0, PT, R18, R25, RZ ;  /* 0x0000001912167210 */ /* 0x000fca0007f1e0ff */
[----:B------:R-:W-:Y:S02]  /*0820*/  IMAD.X R23, R19, 0x1, R9, P0 ;  /* 0x0000000113177824 */ /* 0x000fe400000e0609 */
[----:B--2---:R-:W-:-:S05]  /*0830*/  FFMA R27, R6, R20, R21 ;  /* 0x00000014061b7223 */ /* 0x004fca0000000015 */
[----:B------:R2:W-:Y:S04]  /*0840*/  STG.E desc[UR4][R14.64], R27 ;  /* 0x0000001b0e007986 */ /* 0x0005e8000c101904 */
[----:B------:R-:W3:Y:S04]  /*0850*/  LDG.E R20, desc[UR4][R22.64] ;  /* 0x0000000416147981 */ /* 0x000ee8000c1e1900 */
[----:B------:R-:W3:Y:S01]  /*0860*/  LDG.E R6, desc[UR4][R10.64+0x8] ;  /* 0x000008040a067981 */ /* 0x000ee2000c1e1900 */
[----:B------:R-:W-:-:S05]  /*0870*/  IADD3 R16, P0, PT, R22, R25, RZ ;  /* 0x0000001916107210 */ /* 0x000fca0007f1e0ff */
[----:B------:R-:W-:Y:S02]  /*0880*/  IMAD.X R17, R23, 0x1, R9, P0 ;  /* 0x0000000117117824 */ /* 0x000fe400000e0609 */
[----:B---3--:R-:W-:-:S05]  /*0890*/  FFMA R9, R6, R20, R27 ;  /* 0x0000001406097223 */ /* 0x008fca000000001b */
[----:B------:R2:W-:Y:S04]  /*08a0*/  STG.E desc[UR4][R14.64], R9 ;  /* 0x000000090e007986 */ /* 0x0005e8000c101904 */
[----:B------:R-:W0:Y:S04]  /*08b0*/  LDG.E R6, desc[UR4][R10.64+0xc] ;  /* 0x00000c040a067981 */ /* 0x000e28000c1e1900 */
[----:B------:R-:W0:Y:S01]  /*08c0*/  LDG.E R16, desc[UR4][R16.64] ;  /* 0x0000000410107981 */ /* 0x000e22000c1e1900 */
[----:B------:R-:W-:-:S05]  /*08d0*/  IADD3 R4, P0, PT, R4, 0x4, RZ ;  /* 0x0000000404047810 */ /* 0x000fca0007f1e0ff */
[----:B------:R-:W-:Y:S02]  /*08e0*/  IMAD.X R5, RZ, RZ, R5, P0 ;  /* 0x000000ffff057224 */ /* 0x000fe400000e0605 */
[----:B0-----:R-:W-:-:S05]  /*08f0*/  FFMA R21, R6, R16, R9 ;  /* 0x0000001006157223 */ /* 0x001fca0000000009 */
[----:B------:R2:W-:Y:S02]  /*0900*/  STG.E desc[UR4][R14.64], R21 ;  /* 0x000000150e007986 */ /* 0x0005e4000c101904 */
.L_x_2:
[----:B------:R-:W-:Y:S05]  /*0910*/  @!P1 EXIT ;  /* 0x000000000000994d */ /* 0x000fea0003800000 */
[----:B------:R-:W-:Y:S02]  /*0920*/  ISETP.NE.AND P1, PT, R24, 0x1, PT ;  /* 0x000000011800780c */ /* 0x000fe40003f25270 */
[----:B------:R-:W-:-:S04]  /*0930*/  LOP3.LUT R0, R0, 0x1, RZ, 0xc0, !PT ;  /* 0x0000000100007812 */ /* 0x000fc800078ec0ff */
[----:B------:R-:W-:-:S04]  /*0940*/  ISETP.NE.U32.AND P0, PT, R0, 0x1, PT ;  /* 0x000000010000780c */ /* 0x000fc80003f05070 */
[----:B------:R-:W-:-:S03]  /*0950*/  ISETP.NE.U32.AND.EX P0, PT, RZ, RZ, PT, P0 ;  /* 0x000000ffff00720c */ /* 0x000fc60003f05100 */
[----:B------:R-:W-:Y:S10]  /*0960*/  @!P1 BRA `(.L_x_3) ;  /* 0x0000000000689947 */ /* 0x000ff40003800000 */
[----:B------:R-:W0:Y:S01]  /*0970*/  LDCU.64 UR6, c[0x0][0x388] ;  /* 0x00007100ff0677ac */ /* 0x000e220008000a00 */
[----:B------:R-:W-:Y:S01]  /*0980*/  IMAD R6, R5, R2, RZ ;  /* 0x0000000205067224 */ /* 0x000fe200078e02ff */
[-C--:B------:R-:W-:Y:S01]  /*0990*/  IADD3 R0, P1, PT, R3, R4.reuse, RZ ;  /* 0x0000000403007210 */ /* 0x080fe20007f3e0ff */
[----:B------:R-:W-:Y:S01]  /*09a0*/  IMAD.MOV.U32 R16, RZ, RZ, R12 ;  /* 0x000000ffff107224 */ /* 0x000fe200078e000c */
[----:B------:R-:W3:Y:S01]  /*09b0*/  LDCU.64 UR8, c[0x0][0x398] ;  /* 0x00007300ff0877ac */ /* 0x000ee20008000a00 */
[----:B------:R-:W-:Y:S02]  /*09c0*/  IMAD.MOV.U32 R17, RZ, RZ, R13 ;  /* 0x000000ffff117224 */ /* 0x000fe400078e000d */
[----:B------:R-:W-:Y:S02]  /*09d0*/  IMAD R11, R7, R4, R6 ;  /* 0x00000004070b7224 */ /* 0x000fe400078e0206 */
[----:B------:R-:W-:-:S04]  /*09e0*/  IMAD.WIDE.U32 R16, R4, R2, R16 ;  /* 0x0000000204107225 */ /* 0x000fc800078e0010 */
[----:B--2---:R-:W-:Y:S02]  /*09f0*/  IMAD.X R9, R8, 0x1, R5, P1 ;  /* 0x0000000108097824 */ /* 0x004fe400008e0605 */
[----:B------:R-:W-:Y:S01]  /*0a00*/  IMAD.IADD R17, R17, 0x1, R11 ;  /* 0x0000000111117824 */ /* 0x000fe200078e020b */
[----:B0-----:R-:W-:Y:S02]  /*0a10*/  LEA R10, P1, R0, UR6, 0x2 ;  /* 0x00000006000a7c11 */ /* 0x001fe4000f8210ff */
[----:B---3--:R-:W-:Y:S02]  /*0a20*/  LEA R18, P2, R16, UR8, 0x2 ;  /* 0x0000000810127c11 */ /* 0x008fe4000f8410ff */
[----:B------:R-:W-:Y:S02]  /*0a30*/  LEA.HI.X R11, R0, UR7, R9, 0x2, P1 ;  /* 0x00000007000b7c11 */ /* 0x000fe400088f1409 */
[----:B------:R-:W-:-:S03]  /*0a40*/  LEA.HI.X R19, R16, UR9, R17, 0x2, P2 ;  /* 0x0000000910137c11 */ /* 0x000fc600090f1411 */
[----:B------:R-:W2:Y:S04]  /*0a50*/  LDG.E R0, desc[UR4][R10.64] ;  /* 0x000000040a007981 */ /* 0x000ea8000c1e1900 */
[----:B------:R-:W2:Y:S01]  /*0a60*/  LDG.E R6, desc[UR4][R18.64] ;  /* 0x0000000412067981 */ /* 0x000ea2000c1e1900 */
[----:B------:R-:W-:-:S04]  /*0a70*/  LEA R16, P1, R2, R18, 0x2 ;  /* 0x0000001202107211 */ /* 0x000fc800078210ff */
[----:B------:R-:W-:Y:S01]  /*0a80*/  LEA.HI.X R17, R2, R19, R7, 0x2, P1 ;  /* 0x0000001302117211 */ /* 0x000fe200008f1407 */
[----:B--2---:R-:W-:-:S05]  /*0a90*/  FFMA R9, R0, R6, R21 ;  /* 0x0000000600097223 */ /* 0x004fca0000000015 */
[----:B------:R0:W-:Y:S04]  /*0aa0*/  STG.E desc[UR4][R14.64], R9 ;  /* 0x000000090e007986 */ /* 0x0001e8000c101904 */
[----:B------:R-:W1:Y:S04]  /*0ab0*/  LDG.E R0, desc[UR4][R10.64+0x4] ;  /* 0x000004040a007981 */ /* 0x000e68000c1e1900 */
[----:B------:R-:W1:Y:S01]  /*0ac0*/  LDG.E R16, desc[UR4][R16.64] ;  /* 0x0000000410107981 */ /* 0x000e62000c1e1900 */
[----:B------:R-:W-:-:S05]  /*0ad0*/  IADD3 R4, P1, PT, R4, 0x2, RZ ;  /* 0x0000000204047810 */ /* 0x000fca0007f3e0ff */
[----:B------:R-:W-:Y:S02]  /*0ae0*/  IMAD.X R5, RZ, RZ, R5, P1 ;  /* 0x000000ffff057224 */ /* 0x000fe400008e0605 */
[----:B-1----:R-:W-:-:S05]  /*0af0*/  FFMA R21, R0, R16, R9 ;  /* 0x0000001000157223 */ /* 0x002fca0000000009 */
[----:B------:R0:W-:Y:S02]  /*0b00*/  STG.E desc[UR4][R14.64], R21 ;  /* 0x000000150e007986 */ /* 0x0001e4000c101904 */
.L_x_3:
[----:B------:R-:W-:Y:S05]  /*0b10*/  @P0 EXIT ;  /* 0x000000000000094d */ /* 0x000fea0003800000 */
[----:B------:R-:W3:Y:S01]  /*0b20*/  LDCU.64 UR6, c[0x0][0x388] ;  /* 0x00007100ff0677ac */ /* 0x000ee20008000a00 */
[----:B------:R-:W-:Y:S01]  /*0b30*/  IMAD R0, R5, R2, RZ ;  /* 0x0000000205007224 */ /* 0x000fe200078e02ff */
[-C--:B------:R-:W-:Y:S01]  /*0b40*/  IADD3 R3, P0, PT, R3, R4.reuse, RZ ;  /* 0x0000000403037210 */ /* 0x080fe20007f1e0ff */
[----:B------:R-:W-:Y:S01]  /*0b50*/  IMAD.MOV.U32 R10, RZ, RZ, R12 ;  /* 0x000000ffff0a7224 */ /* 0x000fe200078e000c */
[----:B------:R-:W4:Y:S01]  /*0b60*/  LDCU.64 UR8, c[0x0][0x398] ;  /* 0x00007300ff0877ac */ /* 0x000f220008000a00 */
[----:B------:R-:W-:Y:S02]  /*0b70*/  IMAD.MOV.U32 R11, RZ, RZ, R13 ;  /* 0x000000ffff0b7224 */ /* 0x000fe400078e000d */
[----:B------:R-:W-:Y:S02]  /*0b80*/  IMAD R7, R7, R4, R0 ;  /* 0x0000000407077224 */ /* 0x000fe400078e0200 */
[----:B------:R-:W-:-:S04]  /*0b90*/  IMAD.WIDE.U32 R10, R4, R2, R10 ;  /* 0x00000002040a7225 */ /* 0x000fc800078e000a */
[----:B------:R-:W-:Y:S02]  /*0ba0*/  IMAD.X R8, R8, 0x1, R5, P0 ;  /* 0x0000000108087824 */ /* 0x000fe400000e0605 */
[----:B------:R-:W-:Y:S01]  /*0bb0*/  IMAD.IADD R5, R11, 0x1, R7 ;  /* 0x000000010b057824 */ /* 0x000fe200078e0207 */
[C---:B---3--:R-:W-:Y:S02]  /*0bc0*/  LEA R2, P0, R3.reuse, UR6, 0x2 ;  /* 0x0000000603027c11 */ /* 0x048fe4000f8010ff */
[C---:B----4-:R-:W-:Y:S02]  /*0bd0*/  LEA R4, P1, R10.reuse, UR8, 0x2 ;  /* 0x000000080a047c11 */ /* 0x050fe4000f8210ff */
[----:B------:R-:W-:Y:S02]  /*0be0*/  LEA.HI.X R3, R3, UR7, R8, 0x2, P0 ;  /* 0x0000000703037c11 */ /* 0x000fe400080f1408 */
[----:B------:R-:W-:-:S03]  /*0bf0*/  LEA.HI.X R5, R10, UR9, R5, 0x2, P1 ;  /* 0x000000090a057c11 */ /* 0x000fc600088f1405 */
[----:B------:R-:W0:Y:S04]  /*0c00*/  LDG.E R2, desc[UR4][R2.64] ;  /* 0x0000000402027981 */ /* 0x000e28000c1e1900 */
[----:B------:R-:W0:Y:S02]  /*0c10*/  LDG.E R4, desc[UR4][R4.64] ;  /* 0x0000000404047981 */ /* 0x000e24000c1e1900 */
[----:B012---:R-:W-:-:S05]  /*0c20*/  FFMA R21, R2, R4, R21 ;  /* 0x0000000402157223 */ /* 0x007fca0000000015 */
[----:B------:R-:W-:Y:S01]  /*0c30*/  STG.E desc[UR4][R14.64], R21 ;  /* 0x000000150e007986 */ /* 0x000fe2000c101904 */
[----:B------:R-:W-:Y:S05]  /*0c40*/  EXIT ;  /* 0x000000000000794d */ /* 0x000fea0003800000 */
.L_x_4:
[----:B------:R-:W-:-:S00]  /*0c50*/  BRA `(.L_x_4) ;  /* 0xfffffffc00fc7947 */ /* 0x000fc0000383ffff */
[----:B------:R-:W-:-:S00]  /*0c60*/  NOP ;  /* 0x0000000000007918 */ /* 0x000fc00000000000 */
        /* <DEDUP_REMOVED lines=9> */
.L_x_5:


//--------------------- .nv.shared.reserved.0     --------------------------
	.section	.nv.shared.reserved.0,"aw",@nobits
	.weak		__nv_reservedSMEM_offset_0_alias
	.size		__nv_reservedSMEM_offset_0_alias, 0, 64
	.other		__nv_reservedSMEM_offset_0_alias,@"STO_CUDA_RESERVED_SHARED STV_DEFAULT"
__nv_reservedSMEM_offset_0_alias:
	.zero		0
	.zero		64


//--------------------- .nv.constant0._Z12MatMulKernel6MatrixS_S_ --------------------------
	.section	.nv.constant0._Z12MatMulKernel6MatrixS_S_,"a",@progbits
	.sectionflags	@""
	.align	4
.nv.constant0._Z12MatMulKernel6MatrixS_S_:
	.zero		944


//--------------------- SYMBOLS --------------------------

	.type		.nv.reservedSmem.offset0,@object
	.size		.nv.reservedSmem.offset0,0x4
